	.version 1.4
	.target sm_10, map_f64_to_f32
	// compiled with C:\Program Files\NVIDIA GPU Computing Toolkit\CUDA\v6.0\bin/../open64/lib//be.exe
	// nvopencc 4.1 built on 2014-03-14

	//-----------------------------------------------------------
	// Compiling C:/Users/CHRIST~1/AppData/Local/Temp/tmpxft_00000b10_00000000-15_contrastive_divergence.cpp3.i (C:/Users/CHRIST~1/AppData/Local/Temp/ccBI#.a00208)
	//-----------------------------------------------------------

	//-----------------------------------------------------------
	// Options:
	//-----------------------------------------------------------
	//  Target:ptx, ISA:sm_10, Endian:little, Pointer Size:64
	//  -O3	(Optimization level)
	//  -g0	(Debug level)
	//  -m2	(Report advisories)
	//-----------------------------------------------------------

	.file	1	"C:/Users/CHRIST~1/AppData/Local/Temp/tmpxft_00000b10_00000000-14_contrastive_divergence.cudafe2.gpu"
	.file	2	"C:\Program Files (x86)\Microsoft Visual Studio 11.0\VC\bin\amd64/../../../VC/INCLUDE\crtdefs.h"
	.file	3	"C:\Program Files\NVIDIA GPU Computing Toolkit\CUDA\v6.0\bin/../include\crt/device_runtime.h"
	.file	4	"C:\Program Files\NVIDIA GPU Computing Toolkit\CUDA\v6.0\bin/../include\host_defines.h"
	.file	5	"C:\Program Files\NVIDIA GPU Computing Toolkit\CUDA\v6.0\bin/../include\builtin_types.h"
	.file	6	"c:\program files\nvidia gpu computing toolkit\cuda\v6.0\include\device_types.h"
	.file	7	"c:\program files\nvidia gpu computing toolkit\cuda\v6.0\include\host_defines.h"
	.file	8	"c:\program files\nvidia gpu computing toolkit\cuda\v6.0\include\driver_types.h"
	.file	9	"c:\program files\nvidia gpu computing toolkit\cuda\v6.0\include\surface_types.h"
	.file	10	"c:\program files\nvidia gpu computing toolkit\cuda\v6.0\include\texture_types.h"
	.file	11	"c:\program files\nvidia gpu computing toolkit\cuda\v6.0\include\vector_types.h"
	.file	12	"c:\program files\nvidia gpu computing toolkit\cuda\v6.0\include\builtin_types.h"
	.file	13	"C:\Program Files\NVIDIA GPU Computing Toolkit\CUDA\v6.0\bin/../include\device_launch_parameters.h"
	.file	14	"c:\program files\nvidia gpu computing toolkit\cuda\v6.0\include\crt\storage_class.h"
	.file	15	"contrastive_divergence.cu"
	.file	16	"C:\Program Files\NVIDIA GPU Computing Toolkit\CUDA\v6.0\bin/../include\common_functions.h"
	.file	17	"c:\program files\nvidia gpu computing toolkit\cuda\v6.0\include\math_functions.h"
	.file	18	"c:\program files\nvidia gpu computing toolkit\cuda\v6.0\include\math_constants.h"
	.file	19	"c:\program files\nvidia gpu computing toolkit\cuda\v6.0\include\device_functions.h"
	.file	20	"c:\program files\nvidia gpu computing toolkit\cuda\v6.0\include\sm_11_atomic_functions.h"
	.file	21	"c:\program files\nvidia gpu computing toolkit\cuda\v6.0\include\sm_12_atomic_functions.h"
	.file	22	"c:\program files\nvidia gpu computing toolkit\cuda\v6.0\include\sm_13_double_functions.h"
	.file	23	"c:\program files\nvidia gpu computing toolkit\cuda\v6.0\include\sm_20_atomic_functions.h"
	.file	24	"c:\program files\nvidia gpu computing toolkit\cuda\v6.0\include\sm_32_atomic_functions.h"
	.file	25	"c:\program files\nvidia gpu computing toolkit\cuda\v6.0\include\sm_35_atomic_functions.h"
	.file	26	"c:\program files\nvidia gpu computing toolkit\cuda\v6.0\include\sm_20_intrinsics.h"
	.file	27	"c:\program files\nvidia gpu computing toolkit\cuda\v6.0\include\sm_30_intrinsics.h"
	.file	28	"c:\program files\nvidia gpu computing toolkit\cuda\v6.0\include\sm_32_intrinsics.h"
	.file	29	"c:\program files\nvidia gpu computing toolkit\cuda\v6.0\include\sm_35_intrinsics.h"
	.file	30	"c:\program files\nvidia gpu computing toolkit\cuda\v6.0\include\surface_functions.h"
	.file	31	"c:\program files\nvidia gpu computing toolkit\cuda\v6.0\include\texture_fetch_functions.h"
	.file	32	"c:\program files\nvidia gpu computing toolkit\cuda\v6.0\include\texture_indirect_functions.h"
	.file	33	"c:\program files\nvidia gpu computing toolkit\cuda\v6.0\include\surface_indirect_functions.h"
	.file	34	"c:\program files\nvidia gpu computing toolkit\cuda\v6.0\include\math_functions_dbl_ptx1.h"


	.entry contrastiveDivergence (
		.param .u64 __cudaparm_contrastiveDivergence_positive,
		.param .u64 __cudaparm_contrastiveDivergence_negative,
		.param .u64 __cudaparm_contrastiveDivergence_weights,
		.param .f32 __cudaparm_contrastiveDivergence_learningRate,
		.param .s32 __cudaparm_contrastiveDivergence_n)
	{
	.reg .u16 %rh<4>;
	.reg .u32 %r<6>;
	.reg .u64 %rd<10>;
	.reg .f32 %f<8>;
	.reg .pred %p<3>;
	.loc	15	4	0
$LDWbegin_contrastiveDivergence:
	mov.u16 	%rh1, %ctaid.x;
	mov.u16 	%rh2, %ntid.x;
	mul.wide.u16 	%r1, %rh1, %rh2;
	cvt.u32.u16 	%r2, %tid.x;
	add.u32 	%r3, %r2, %r1;
	ld.param.s32 	%r4, [__cudaparm_contrastiveDivergence_n];
	setp.le.s32 	%p1, %r4, %r3;
	@%p1 bra 	$Lt_0_1026;
	.loc	15	9	0
	cvt.s64.s32 	%rd1, %r3;
	mul.wide.s32 	%rd2, %r3, 4;
	ld.param.u64 	%rd3, [__cudaparm_contrastiveDivergence_weights];
	add.u64 	%rd4, %rd3, %rd2;
	ld.global.f32 	%f1, [%rd4+0];
	ld.param.f32 	%f2, [__cudaparm_contrastiveDivergence_learningRate];
	ld.param.u64 	%rd5, [__cudaparm_contrastiveDivergence_positive];
	add.u64 	%rd6, %rd5, %rd2;
	ld.global.f32 	%f3, [%rd6+0];
	ld.param.u64 	%rd7, [__cudaparm_contrastiveDivergence_negative];
	add.u64 	%rd8, %rd7, %rd2;
	ld.global.f32 	%f4, [%rd8+0];
	sub.f32 	%f5, %f3, %f4;
	mad.f32 	%f6, %f2, %f5, %f1;
	st.global.f32 	[%rd4+0], %f6;
$Lt_0_1026:
	.loc	15	11	0
	exit;
$LDWend_contrastiveDivergence:
	} // contrastiveDivergence



// ===== COMPILED SASS (sm_100) =====

	.target	sm_100

	.elftype	@"ET_EXEC"


//--------------------- .note.nv.tkinfo           --------------------------
	.section	.note.nv.tkinfo,"",@"SHT_NOTE"
	.sectionflags	@"SHF_NOTE_NV_TKINFO"
	.tkinfo
        /*0018*/ 	.word	0x00000002
        /*0030*/ 	.string	""
        /*0030*/ 	.string	"ptxas"
        /*0030*/ 	.string	"Cuda compilation tools, release 13.0, V13.0.88"
        /*0030*/ 	.string	"Build cuda_13.0.r13.0/compiler.36424714_0"
        /*0030*/ 	.string	"-arch sm_100 "



//--------------------- .note.nv.cuinfo           --------------------------
	.section	.note.nv.cuinfo,"",@"SHT_NOTE"
	.sectionflags	@"SHF_NOTE_NV_CUINFO"
        /*0018*/ 	.short	0x0002
        /*001a*/ 	.short	0x000a
        /*001c*/ 	.short	0x0082
	.zero		2


//--------------------- .nv.info                  --------------------------
	.section	.nv.info,"",@"SHT_CUDA_INFO"
	.align	4


	//----- nvinfo : EIATTR_REGCOUNT
	.align		4
        /*0000*/ 	.byte	0x04, 0x2f
        /*0002*/ 	.short	(.L_1 - .L_0)
	.align		4
.L_0:
        /*0004*/ 	.word	index@(contrastiveDivergence)
        /*0008*/ 	.word	0x0000000c


	//----- nvinfo : EIATTR_FRAME_SIZE
	.align		4
.L_1:
        /*000c*/ 	.byte	0x04, 0x11
        /*000e*/ 	.short	(.L_3 - .L_2)
	.align		4
.L_2:
        /*0010*/ 	.word	index@(contrastiveDivergence)
        /*0014*/ 	.word	0x00000000


	//----- nvinfo : EIATTR_MIN_STACK_SIZE
	.align		4
.L_3:
        /*0018*/ 	.byte	0x04, 0x12
        /*001a*/ 	.short	(.L_5 - .L_4)
	.align		4
.L_4:
        /*001c*/ 	.word	index@(contrastiveDivergence)
        /*0020*/ 	.word	0x00000000
.L_5:


//--------------------- .nv.compat                --------------------------
	.section	.nv.compat,"",@"SHT_CUDA_COMPAT_INFO"
	.align	4
        /*0000*/ 	.byte	0x02, 0x09, 0x00, 0x00, 0x02, 0x02, 0x01, 0x00, 0x02, 0x05, 0x05, 0x00, 0x03, 0x07, 0x01, 0x01
        /*0010*/ 	.byte	0x02, 0x03, 0x00, 0x00, 0x02, 0x06, 0x01, 0x00, 0x04, 0x0b, 0x08, 0x00, 0x09, 0x00, 0x00, 0x00
        /*0020*/ 	.byte	0x00, 0x00, 0x00, 0x00


//--------------------- .nv.info.contrastiveDivergence --------------------------
	.section	.nv.info.contrastiveDivergence,"",@"SHT_CUDA_INFO"
	.sectionflags	@""
	.align	4


	//----- nvinfo : EIATTR_CUDA_API_VERSION
	.align		4
        /*0000*/ 	.byte	0x04, 0x37
        /*0002*/ 	.short	(.L_7 - .L_6)
.L_6:
        /*0004*/ 	.word	0x00000082


	//----- nvinfo : EIATTR_KPARAM_INFO
	.align		4
.L_7:
        /*0008*/ 	.byte	0x04, 0x17
        /*000a*/ 	.short	(.L_9 - .L_8)
.L_8:
        /*000c*/ 	.word	0x00000000
        /*0010*/ 	.short	0x0004
        /*0012*/ 	.short	0x001c
        /*0014*/ 	.byte	0x00, 0xf0, 0x11, 0x00


	//----- nvinfo : EIATTR_KPARAM_INFO
	.align		4
.L_9:
        /*0018*/ 	.byte	0x04, 0x17
        /*001a*/ 	.short	(.L_11 - .L_10)
.L_10:
        /*001c*/ 	.word	0x00000000
        /*0020*/ 	.short	0x0003
        /*0022*/ 	.short	0x0018
        /*0024*/ 	.byte	0x00, 0xf0, 0x11, 0x00


	//----- nvinfo : EIATTR_KPARAM_INFO
	.align		4
.L_11:
        /*0028*/ 	.byte	0x04, 0x17
        /*002a*/ 	.short	(.L_13 - .L_12)
.L_12:
        /*002c*/ 	.word	0x00000000
        /*0030*/ 	.short	0x0002
        /*0032*/ 	.short	0x0010
        /*0034*/ 	.byte	0x00, 0xf0, 0x21, 0x00


	//----- nvinfo : EIATTR_KPARAM_INFO
	.align		4
.L_13:
        /*0038*/ 	.byte	0x04, 0x17
        /*003a*/ 	.short	(.L_15 - .L_14)
.L_14:
        /*003c*/ 	.word	0x00000000
        /*0040*/ 	.short	0x0001
        /*0042*/ 	.short	0x0008
        /*0044*/ 	.byte	0x00, 0xf0, 0x21, 0x00


	//----- nvinfo : EIATTR_KPARAM_INFO
	.align		4
.L_15:
        /*0048*/ 	.byte	0x04, 0x17
        /*004a*/ 	.short	(.L_17 - .L_16)
.L_16:
        /*004c*/ 	.word	0x00000000
        /*0050*/ 	.short	0x0000
        /*0052*/ 	.short	0x0000
        /*0054*/ 	.byte	0x00, 0xf0, 0x21, 0x00


	//----- nvinfo : EIATTR_SPARSE_MMA_MASK
	.align		4
.L_17:
        /*0058*/ 	.byte	0x03, 0x50
        /*005a*/ 	.short	0x0000


	//----- nvinfo : EIATTR_MAXREG_COUNT
	.align		4
        /*005c*/ 	.byte	0x03, 0x1b
        /*005e*/ 	.short	0x00ff


	//----- nvinfo : EIATTR_MERCURY_ISA_VERSION
	.align		4
        /*0060*/ 	.byte	0x03, 0x5f
        /*0062*/ 	.short	0x0101


	//----- nvinfo : EIATTR_VRC_CTA_INIT_COUNT
	.align		4
        /*0064*/ 	.byte	0x02, 0x4a
	.zero		1
	.zero		1


	//----- nvinfo : EIATTR_EXIT_INSTR_OFFSETS
	.align		4
        /*0068*/ 	.byte	0x04, 0x1c
        /*006a*/ 	.short	(.L_19 - .L_18)


	//   ....[0]....
.L_18:
        /*006c*/ 	.word	0x000000a0


	//   ....[1]....
        /*0070*/ 	.word	0x00000190


	//----- nvinfo : EIATTR_CBANK_PARAM_SIZE
	.align		4
.L_19:
        /*0074*/ 	.byte	0x03, 0x19
        /*0076*/ 	.short	0x0020


	//----- nvinfo : EIATTR_PARAM_CBANK
	.align		4
        /*0078*/ 	.byte	0x04, 0x0a
        /*007a*/ 	.short	(.L_21 - .L_20)
	.align		4
.L_20:
        /*007c*/ 	.word	index@(.nv.constant0.contrastiveDivergence)
        /*0080*/ 	.short	0x0380
        /*0082*/ 	.short	0x0020


	//----- nvinfo : EIATTR_SW_WAR
	.align		4
.L_21:
        /*0084*/ 	.byte	0x04, 0x36
        /*0086*/ 	.short	(.L_23 - .L_22)
.L_22:
        /*0088*/ 	.word	0x00000008
.L_23:


//--------------------- .nv.callgraph             --------------------------
	.section	.nv.callgraph,"",@"SHT_CUDA_CALLGRAPH"
	.align	4
	.sectionentsize	8
	.align		4
        /*0000*/ 	.word	0x00000000
	.align		4
        /*0004*/ 	.word	0xffffffff
	.align		4
        /*0008*/ 	.word	0x00000000
	.align		4
        /*000c*/ 	.word	0xfffffffe
	.align		4
        /*0010*/ 	.word	0x00000000
	.align		4
        /*0014*/ 	.word	0xfffffffd
	.align		4
        /*0018*/ 	.word	0x00000000
	.align		4
        /*001c*/ 	.word	0xfffffffc


//--------------------- .text.contrastiveDivergence --------------------------
	.section	.text.contrastiveDivergence,"ax",@progbits
	.align	128
.text.contrastiveDivergence:
        .type           contrastiveDivergence,@function
        .size           contrastiveDivergence,(.L_x_1 - contrastiveDivergence)
        .other          contrastiveDivergence,@"STO_CUDA_ENTRY STV_DEFAULT"
contrastiveDivergence:
[----:B------:R-:W-:Y:S01]  /*0000*/  LDC R1, c[0x0][0x37c] ;  /* 0x0000df00ff017b82 */ /* 0x000fe20000000800 */
[----:B------:R-:W0:Y:S07]  /*0010*/  S2R R0, SR_TID.X ;  /* 0x0000000000007919 */ /* 0x000e2e0000002100 */
[----:B------:R-:W1:Y:S01]  /*0020*/  S2UR UR4, SR_CTAID.X ;  /* 0x00000000000479c3 */ /* 0x000e620000002500 */
[----:B------:R-:W2:Y:S07]  /*0030*/  LDCU UR5, c[0x0][0x39c] ;  /* 0x00007380ff0577ac */ /* 0x000eae0008000800 */
[----:B------:R-:W3:Y:S01]  /*0040*/  LDC R9, c[0x0][0x360] ;  /* 0x0000d800ff097b82 */ /* 0x000ee20000000800 */
[----:B-1----:R-:W-:Y:S01]  /*0050*/  ULOP3.LUT UR4, UR4, 0xffff, URZ, 0xc0, !UPT ;  /* 0x0000ffff04047892 */ /* 0x002fe2000f8ec0ff */
[----:B0-----:R-:W-:-:S02]  /*0060*/  LOP3.LUT R0, R0, 0xffff, RZ, 0xc0, !PT ;  /* 0x0000ffff00007812 */ /* 0x001fc400078ec0ff */
[----:B---3--:R-:W-:-:S05]  /*0070*/  LOP3.LUT R9, R9, 0xffff, RZ, 0xc0, !PT ;  /* 0x0000ffff09097812 */ /* 0x008fca00078ec0ff */
[----:B------:R-:W-:-:S05]  /*0080*/  IMAD R9, R9, UR4, R0 ;  /* 0x0000000409097c24 */ /* 0x000fca000f8e0200 */
[----:B--2---:R-:W-:-:S13]  /*0090*/  ISETP.GE.AND P0, PT, R9, UR5, PT ;  /* 0x0000000509007c0c */ /* 0x004fda000bf06270 */
[----:B------:R-:W-:Y:S05]  /*00a0*/  @P0 EXIT ;  /* 0x000000000000094d */ /* 0x000fea0003800000 */
[----:B------:R-:W0:Y:S01]  /*00b0*/  LDC.64 R4, c[0x0][0x380] ;  /* 0x0000e000ff047b82 */ /* 0x000e220000000a00 */
[----:B------:R-:W1:Y:S01]  /*00c0*/  LDCU.64 UR4, c[0x0][0x358] ;  /* 0x00006b00ff0477ac */ /* 0x000e620008000a00 */
[----:B------:R-:W2:Y:S06]  /*00d0*/  LDCU UR6, c[0x0][0x398] ;  /* 0x00007300ff0677ac */ /* 0x000eac0008000800 */
[----:B------:R-:W3:Y:S08]  /*00e0*/  LDC.64 R6, c[0x0][0x388] ;  /* 0x0000e200ff067b82 */ /* 0x000ef00000000a00 */
[----:B------:R-:W4:Y:S01]  /*00f0*/  LDC.64 R2, c[0x0][0x390] ;  /* 0x0000e400ff027b82 */ /* 0x000f220000000a00 */
[----:B0-----:R-:W-:-:S06]  /*0100*/  IMAD.WIDE R4, R9, 0x4, R4 ;  /* 0x0000000409047825 */ /* 0x001fcc00078e0204 */
[----:B-1----:R-:W5:Y:S01]  /*0110*/  LDG.E R4, desc[UR4][R4.64] ;  /* 0x0000000404047981 */ /* 0x002f62000c1e1900 */
[----:B---3--:R-:W-:-:S06]  /*0120*/  IMAD.WIDE R6, R9, 0x4, R6 ;  /* 0x0000000409067825 */ /* 0x008fcc00078e0206 */
[----:B------:R-:W5:Y:S01]  /*0130*/  LDG.E R7, desc[UR4][R6.64] ;  /* 0x0000000406077981 */ /* 0x000f62000c1e1900 */
[----:B----4-:R-:W-:-:S05]  /*0140*/  IMAD.WIDE R2, R9, 0x4, R2 ;  /* 0x0000000409027825 */ /* 0x010fca00078e0202 */
[----:B------:R-:W2:Y:S01]  /*0150*/  LDG.E R0, desc[UR4][R2.64] ;  /* 0x0000000402007981 */ /* 0x000ea2000c1e1900 */
[----:B-----5:R-:W-:-:S04]  /*0160*/  FADD.FTZ R9, R4, -R7 ;  /* 0x8000000704097221 */ /* 0x020fc80000010000 */
[----:B--2---:R-:W-:-:S05]  /*0170*/  FFMA.FTZ R9, R9, UR6, R0 ;  /* 0x0000000609097c23 */ /* 0x004fca0008010000 */
[----:B------:R-:W-:Y:S01]  /*0180*/  STG.E desc[UR4][R2.64], R9 ;  /* 0x0000000902007986 */ /* 0x000fe2000c101904 */
[----:B------:R-:W-:Y:S05]  /*0190*/  EXIT ;  /* 0x000000000000794d */ /* 0x000fea0003800000 */
.L_x_0:
[----:B------:R-:W-:-:S00]  /*01a0*/  BRA `(.L_x_0) ;  /* 0xfffffffc00fc7947 */ /* 0x000fc0000383ffff */
[----:B------:R-:W-:-:S00]  /*01b0*/  NOP ;  /* 0x0000000000007918 */ /* 0x000fc00000000000 */
        /* <DEDUP_REMOVED lines=12> */
.L_x_1:


//--------------------- .nv.shared.reserved.0     --------------------------
	.section	.nv.shared.reserved.0,"aw",@nobits
	.weak		__nv_reservedSMEM_offset_0_alias
	.size		__nv_reservedSMEM_offset_0_alias, 0, 64
	.other		__nv_reservedSMEM_offset_0_alias,@"STO_CUDA_RESERVED_SHARED STV_DEFAULT"
__nv_reservedSMEM_offset_0_alias:
	.zero		0
	.zero		64


//--------------------- .nv.constant0.contrastiveDivergence --------------------------
	.section	.nv.constant0.contrastiveDivergence,"a",@progbits
	.sectionflags	@""
	.align	4
.nv.constant0.contrastiveDivergence:
	.zero		928


//--------------------- SYMBOLS --------------------------

	.type		.nv.reservedSmem.offset0,@object
	.size		.nv.reservedSmem.offset0,0x4
